	.headerflags	@"EF_CUDA_TEXMODE_UNIFIED EF_CUDA_64BIT_ADDRESS EF_CUDA_ACCELERATORS EF_CUDA_SM90 EF_CUDA_VIRTUAL_SM(EF_CUDA_SM90)"
	.elftype	@"ET_EXEC"


//--------------------- .nv.info                  --------------------------
	.section	.nv.info,"",@"SHT_CUDA_INFO"
	.align	4


	//----- nvinfo : EIATTR_REGCOUNT
	.align		4
        /*0000*/ 	.byte	0x04, 0x2f
        /*0002*/ 	.short	(.L_1 - .L_0)
	.align		4
.L_0:
        /*0004*/ 	.word	index@(triton_poi_fused_convolution_relu_33)
        /*0008*/ 	.word	0x0000000c


	//----- nvinfo : EIATTR_MIN_STACK_SIZE
	.align		4
.L_1:
        /*000c*/ 	.byte	0x04, 0x12
        /*000e*/ 	.short	(.L_3 - .L_2)
	.align		4
.L_2:
        /*0010*/ 	.word	index@(triton_poi_fused_convolution_relu_33)
        /*0014*/ 	.word	0x00000000


	//----- nvinfo : EIATTR_FRAME_SIZE
	.align		4
.L_3:
        /*0018*/ 	.byte	0x04, 0x11
        /*001a*/ 	.short	(.L_5 - .L_4)
	.align		4
.L_4:
        /*001c*/ 	.word	index@(triton_poi_fused_convolution_relu_33)
        /*0020*/ 	.word	0x00000000


	//----- nvinfo : EIATTR_MIN_STACK_SIZE
	.align		4
.L_5:
        /*0024*/ 	.byte	0x04, 0x12
        /*0026*/ 	.short	(.L_7 - .L_6)
	.align		4
.L_6:
        /*0028*/ 	.word	index@(triton_poi_fused_convolution_relu_33)
        /*002c*/ 	.word	0x00000000
.L_7:


//--------------------- .nv.info.triton_poi_fused_convolution_relu_33 --------------------------
	.section	.nv.info.triton_poi_fused_convolution_relu_33,"",@"SHT_CUDA_INFO"
	.sectionflags	@""
	.align	4


	//----- nvinfo : EIATTR_CUDA_API_VERSION
	.align		4
        /*0000*/ 	.byte	0x04, 0x37
        /*0002*/ 	.short	(.L_9 - .L_8)
.L_8:
        /*0004*/ 	.word	0x0000007c


	//----- nvinfo : EIATTR_KPARAM_INFO
	.align		4
.L_9:
        /*0008*/ 	.byte	0x04, 0x17
        /*000a*/ 	.short	(.L_11 - .L_10)
.L_10:
        /*000c*/ 	.word	0x00000000
        /*0010*/ 	.short	0x0002
        /*0012*/ 	.short	0x0010
        /*0014*/ 	.byte	0x00, 0xf0, 0x11, 0x00


	//----- nvinfo : EIATTR_KPARAM_INFO
	.align		4
.L_11:
        /*0018*/ 	.byte	0x04, 0x17
        /*001a*/ 	.short	(.L_13 - .L_12)
.L_12:
        /*001c*/ 	.word	0x00000000
        /*0020*/ 	.short	0x0001
        /*0022*/ 	.short	0x0008
        /*0024*/ 	.byte	0x00, 0xf4, 0x21, 0x00


	//----- nvinfo : EIATTR_KPARAM_INFO
	.align		4
.L_13:
        /*0028*/ 	.byte	0x04, 0x17
        /*002a*/ 	.short	(.L_15 - .L_14)
.L_14:
        /*002c*/ 	.word	0x00000000
        /*0030*/ 	.short	0x0000
        /*0032*/ 	.short	0x0000
        /*0034*/ 	.byte	0x00, 0xf4, 0x21, 0x00


	//----- nvinfo : EIATTR_SPARSE_MMA_MASK
	.align		4
.L_15:
        /*0038*/ 	.byte	0x03, 0x50
        /*003a*/ 	.short	0x0000


	//----- nvinfo : EIATTR_MAXREG_COUNT
	.align		4
        /*003c*/ 	.byte	0x03, 0x1b
        /*003e*/ 	.short	0x00ff


	//----- nvinfo : EIATTR_EXIT_INSTR_OFFSETS
	.align		4
        /*0040*/ 	.byte	0x04, 0x1c
        /*0042*/ 	.short	(.L_17 - .L_16)


	//   ....[0]....
.L_16:
        /*0044*/ 	.word	0x00000190


	//----- nvinfo : EIATTR_REQNTID
	.align		4
.L_17:
        /*0048*/ 	.byte	0x04, 0x10
        /*004a*/ 	.short	(.L_19 - .L_18)
.L_18:
        /*004c*/ 	.word	0x00000100
        /*0050*/ 	.word	0x00000001
        /*0054*/ 	.word	0x00000001


	//----- nvinfo : EIATTR_CBANK_PARAM_SIZE
	.align		4
.L_19:
        /*0058*/ 	.byte	0x03, 0x19
        /*005a*/ 	.short	0x0014


	//----- nvinfo : EIATTR_PARAM_CBANK
	.align		4
        /*005c*/ 	.byte	0x04, 0x0a
        /*005e*/ 	.short	(.L_21 - .L_20)
	.align		4
.L_20:
        /*0060*/ 	.word	index@(.nv.constant0.triton_poi_fused_convolution_relu_33)
        /*0064*/ 	.short	0x0210
        /*0066*/ 	.short	0x0014


	//----- nvinfo : EIATTR_SW_WAR
	.align		4
.L_21:
        /*0068*/ 	.byte	0x04, 0x36
        /*006a*/ 	.short	(.L_23 - .L_22)
.L_22:
        /*006c*/ 	.word	0x00000008
.L_23:


//--------------------- .nv.callgraph             --------------------------
	.section	.nv.callgraph,"",@"SHT_CUDA_CALLGRAPH"
	.align	4
	.sectionentsize	8
	.align		4
        /*0000*/ 	.word	0x00000000
	.align		4
        /*0004*/ 	.word	0xffffffff
	.align		4
        /*0008*/ 	.word	0x00000000
	.align		4
        /*000c*/ 	.word	0xfffffffe
	.align		4
        /*0010*/ 	.word	0x00000000
	.align		4
        /*0014*/ 	.word	0xfffffffd
	.align		4
        /*0018*/ 	.word	0x00000000
	.align		4
        /*001c*/ 	.word	0xfffffffc


//--------------------- .text.triton_poi_fused_convolution_relu_33 --------------------------
	.section	.text.triton_poi_fused_convolution_relu_33,"ax",@progbits
	.align	128
        .global         triton_poi_fused_convolution_relu_33
        .type           triton_poi_fused_convolution_relu_33,@function
        .size           triton_poi_fused_convolution_relu_33,(.L_x_1 - triton_poi_fused_convolution_relu_33)
        .other          triton_poi_fused_convolution_relu_33,@"STO_CUDA_ENTRY STV_DEFAULT"
triton_poi_fused_convolution_relu_33:
.text.triton_poi_fused_convolution_relu_33:
[----:B------:R-:W-:Y:S01]  /*0000*/  LDC R1, c[0x0][0x28] ;  /* 0x00000a00ff017b82 */ /* 0x000fe20000000800 */
[----:B------:R-:W1:Y:S07]  /*0010*/  S2R R0, SR_TID.X ;  /* 0x0000000000007919 */ /* 0x000e6e0000002100 */
[----:B------:R-:W2:Y:S01]  /*0020*/  LDC.64 R4, c[0x0][0x218] ;  /* 0x00008600ff047b82 */ /* 0x000ea20000000a00 */
[----:B------:R-:W-:Y:S01]  /*0030*/  ULDC.64 UR4, c[0x0][0x208] ;  /* 0x0000820000047ab9 */ /* 0x000fe20000000a00 */
[----:B------:R-:W3:Y:S06]  /*0040*/  S2R R7, SR_CTAID.X ;  /* 0x0000000000077919 */ /* 0x000eec0000002500 */
[----:B------:R-:W4:Y:S01]  /*0050*/  LDC.64 R2, c[0x0][0x210] ;  /* 0x00008400ff027b82 */ /* 0x000f220000000a00 */
[----:B-1----:R-:W-:Y:S01]  /*0060*/  IMAD.SHL.U32 R0, R0, 0x2, RZ ;  /* 0x0000000200007824 */ /* 0x002fe200078e00ff */
[----:B---3--:R-:W-:-:S04]  /*0070*/  SHF.R.S32.HI R6, RZ, 0x16, R7 ;  /* 0x00000016ff067819 */ /* 0x008fc80000011407 */
[----:B------:R-:W-:-:S05]  /*0080*/  LOP3.LUT R0, R0, 0x1fe, RZ, 0xc0, !PT ;  /* 0x000001fe00007812 */ /* 0x000fca00078ec0ff */
[----:B------:R-:W-:Y:S01]  /*0090*/  IMAD R7, R7, 0x200, R0 ;  /* 0x0000020007077824 */ /* 0x000fe200078e0200 */
[----:B------:R-:W-:-:S03]  /*00a0*/  SGXT R0, R6, 0x1 ;  /* 0x000000010600781a */ /* 0x000fc60000000200 */
[----:B----4-:R-:W-:Y:S01]  /*00b0*/  IMAD.WIDE R2, R7, 0x4, R2 ;  /* 0x0000000407027825 */ /* 0x010fe200078e0202 */
[----:B------:R-:W-:-:S04]  /*00c0*/  LEA.HI R0, R0, R7, RZ, 0x9 ;  /* 0x0000000700007211 */ /* 0x000fc800078f48ff */
[----:B------:R-:W-:-:S05]  /*00d0*/  LOP3.LUT R0, R0, 0xfffffe00, RZ, 0xc0, !PT ;  /* 0xfffffe0000007812 */ /* 0x000fca00078ec0ff */
[----:B------:R-:W-:Y:S02]  /*00e0*/  IMAD.IADD R9, R7, 0x1, -R0 ;  /* 0x0000000107097824 */ /* 0x000fe400078e0a00 */
[----:B------:R-:W3:Y:S02]  /*00f0*/  LDG.E.64 R6, desc[UR4][R2.64] ;  /* 0x0000000402067981 */ /* 0x000ee4000c1e1b00 */
[----:B--2---:R-:W-:-:S06]  /*0100*/  IMAD.WIDE R4, R9, 0x4, R4 ;  /* 0x0000000409047825 */ /* 0x004fcc00078e0204 */
[----:B------:R-:W3:Y:S02]  /*0110*/  LDG.E.EL.64 R4, desc[UR4][R4.64] ;  /* 0x0000000404047981 */ /* 0x000ee4000c2e1b00 */
[C---:B---3--:R-:W-:Y:S01]  /*0120*/  FSETP.GEU.AND P0, PT, R6.reuse, -R4, PT ;  /* 0x800000040600720b */ /* 0x048fe20003f0e000 */
[----:B------:R-:W-:Y:S01]  /*0130*/  FADD R6, R6, R4 ;  /* 0x0000000406067221 */ /* 0x000fe20000000000 */
[C---:B------:R-:W-:Y:S01]  /*0140*/  FADD R0, R7.reuse, R5 ;  /* 0x0000000507007221 */ /* 0x040fe20000000000 */
[----:B------:R-:W-:-:S03]  /*0150*/  FSETP.GEU.AND P1, PT, R7, -R5, PT ;  /* 0x800000050700720b */ /* 0x000fc60003f2e000 */
[----:B------:R-:W-:Y:S02]  /*0160*/  FSEL R6, R6, RZ, P0 ;  /* 0x000000ff06067208 */ /* 0x000fe40000000000 */
[----:B------:R-:W-:-:S05]  /*0170*/  FSEL R7, R0, RZ, P1 ;  /* 0x000000ff00077208 */ /* 0x000fca0000800000 */
[----:B------:R-:W-:Y:S01]  /*0180*/  STG.E.64 desc[UR4][R2.64], R6 ;  /* 0x0000000602007986 */ /* 0x000fe2000c101b04 */
[----:B------:R-:W-:Y:S05]  /*0190*/  EXIT ;  /* 0x000000000000794d */ /* 0x000fea0003800000 */
.L_x_0:
[----:B------:R-:W-:-:S00]  /*01a0*/  BRA `(.L_x_0) ;  /* 0xfffffffc00fc7947 */ /* 0x000fc0000383ffff */
[----:B------:R-:W-:-:S00]  /*01b0*/  NOP ;  /* 0x0000000000007918 */ /* 0x000fc00000000000 */
        /* <DEDUP_REMOVED lines=12> */
.L_x_1:


//--------------------- .nv.constant0.triton_poi_fused_convolution_relu_33 --------------------------
	.section	.nv.constant0.triton_poi_fused_convolution_relu_33,"a",@progbits
	.sectionflags	@""
	.align	4
.nv.constant0.triton_poi_fused_convolution_relu_33:
	.zero		548
